//
// Generated by NVIDIA NVVM Compiler
//
// Compiler Build ID: CL-36424714
// Cuda compilation tools, release 13.0, V13.0.88
// Based on NVVM 20.0.0
//

.version 9.0
.target sm_100
.address_size 64

	// .globl	_Z4racePiS_S_S_S_S_S_S_S_S_S_S_S_S_S_S_S_S_S_S_S_S_S_S_S_S_S_S_S_S_S_S_

.visible .entry _Z4racePiS_S_S_S_S_S_S_S_S_S_S_S_S_S_S_S_S_S_S_S_S_S_S_S_S_S_S_S_S_S_S_(
	.param .u64 .ptr .align 1 _Z4racePiS_S_S_S_S_S_S_S_S_S_S_S_S_S_S_S_S_S_S_S_S_S_S_S_S_S_S_S_S_S_S__param_0,
	.param .u64 .ptr .align 1 _Z4racePiS_S_S_S_S_S_S_S_S_S_S_S_S_S_S_S_S_S_S_S_S_S_S_S_S_S_S_S_S_S_S__param_1,
	.param .u64 .ptr .align 1 _Z4racePiS_S_S_S_S_S_S_S_S_S_S_S_S_S_S_S_S_S_S_S_S_S_S_S_S_S_S_S_S_S_S__param_2,
	.param .u64 .ptr .align 1 _Z4racePiS_S_S_S_S_S_S_S_S_S_S_S_S_S_S_S_S_S_S_S_S_S_S_S_S_S_S_S_S_S_S__param_3,
	.param .u64 .ptr .align 1 _Z4racePiS_S_S_S_S_S_S_S_S_S_S_S_S_S_S_S_S_S_S_S_S_S_S_S_S_S_S_S_S_S_S__param_4,
	.param .u64 .ptr .align 1 _Z4racePiS_S_S_S_S_S_S_S_S_S_S_S_S_S_S_S_S_S_S_S_S_S_S_S_S_S_S_S_S_S_S__param_5,
	.param .u64 .ptr .align 1 _Z4racePiS_S_S_S_S_S_S_S_S_S_S_S_S_S_S_S_S_S_S_S_S_S_S_S_S_S_S_S_S_S_S__param_6,
	.param .u64 .ptr .align 1 _Z4racePiS_S_S_S_S_S_S_S_S_S_S_S_S_S_S_S_S_S_S_S_S_S_S_S_S_S_S_S_S_S_S__param_7,
	.param .u64 .ptr .align 1 _Z4racePiS_S_S_S_S_S_S_S_S_S_S_S_S_S_S_S_S_S_S_S_S_S_S_S_S_S_S_S_S_S_S__param_8,
	.param .u64 .ptr .align 1 _Z4racePiS_S_S_S_S_S_S_S_S_S_S_S_S_S_S_S_S_S_S_S_S_S_S_S_S_S_S_S_S_S_S__param_9,
	.param .u64 .ptr .align 1 _Z4racePiS_S_S_S_S_S_S_S_S_S_S_S_S_S_S_S_S_S_S_S_S_S_S_S_S_S_S_S_S_S_S__param_10,
	.param .u64 .ptr .align 1 _Z4racePiS_S_S_S_S_S_S_S_S_S_S_S_S_S_S_S_S_S_S_S_S_S_S_S_S_S_S_S_S_S_S__param_11,
	.param .u64 .ptr .align 1 _Z4racePiS_S_S_S_S_S_S_S_S_S_S_S_S_S_S_S_S_S_S_S_S_S_S_S_S_S_S_S_S_S_S__param_12,
	.param .u64 .ptr .align 1 _Z4racePiS_S_S_S_S_S_S_S_S_S_S_S_S_S_S_S_S_S_S_S_S_S_S_S_S_S_S_S_S_S_S__param_13,
	.param .u64 .ptr .align 1 _Z4racePiS_S_S_S_S_S_S_S_S_S_S_S_S_S_S_S_S_S_S_S_S_S_S_S_S_S_S_S_S_S_S__param_14,
	.param .u64 .ptr .align 1 _Z4racePiS_S_S_S_S_S_S_S_S_S_S_S_S_S_S_S_S_S_S_S_S_S_S_S_S_S_S_S_S_S_S__param_15,
	.param .u64 .ptr .align 1 _Z4racePiS_S_S_S_S_S_S_S_S_S_S_S_S_S_S_S_S_S_S_S_S_S_S_S_S_S_S_S_S_S_S__param_16,
	.param .u64 .ptr .align 1 _Z4racePiS_S_S_S_S_S_S_S_S_S_S_S_S_S_S_S_S_S_S_S_S_S_S_S_S_S_S_S_S_S_S__param_17,
	.param .u64 .ptr .align 1 _Z4racePiS_S_S_S_S_S_S_S_S_S_S_S_S_S_S_S_S_S_S_S_S_S_S_S_S_S_S_S_S_S_S__param_18,
	.param .u64 .ptr .align 1 _Z4racePiS_S_S_S_S_S_S_S_S_S_S_S_S_S_S_S_S_S_S_S_S_S_S_S_S_S_S_S_S_S_S__param_19,
	.param .u64 .ptr .align 1 _Z4racePiS_S_S_S_S_S_S_S_S_S_S_S_S_S_S_S_S_S_S_S_S_S_S_S_S_S_S_S_S_S_S__param_20,
	.param .u64 .ptr .align 1 _Z4racePiS_S_S_S_S_S_S_S_S_S_S_S_S_S_S_S_S_S_S_S_S_S_S_S_S_S_S_S_S_S_S__param_21,
	.param .u64 .ptr .align 1 _Z4racePiS_S_S_S_S_S_S_S_S_S_S_S_S_S_S_S_S_S_S_S_S_S_S_S_S_S_S_S_S_S_S__param_22,
	.param .u64 .ptr .align 1 _Z4racePiS_S_S_S_S_S_S_S_S_S_S_S_S_S_S_S_S_S_S_S_S_S_S_S_S_S_S_S_S_S_S__param_23,
	.param .u64 .ptr .align 1 _Z4racePiS_S_S_S_S_S_S_S_S_S_S_S_S_S_S_S_S_S_S_S_S_S_S_S_S_S_S_S_S_S_S__param_24,
	.param .u64 .ptr .align 1 _Z4racePiS_S_S_S_S_S_S_S_S_S_S_S_S_S_S_S_S_S_S_S_S_S_S_S_S_S_S_S_S_S_S__param_25,
	.param .u64 .ptr .align 1 _Z4racePiS_S_S_S_S_S_S_S_S_S_S_S_S_S_S_S_S_S_S_S_S_S_S_S_S_S_S_S_S_S_S__param_26,
	.param .u64 .ptr .align 1 _Z4racePiS_S_S_S_S_S_S_S_S_S_S_S_S_S_S_S_S_S_S_S_S_S_S_S_S_S_S_S_S_S_S__param_27,
	.param .u64 .ptr .align 1 _Z4racePiS_S_S_S_S_S_S_S_S_S_S_S_S_S_S_S_S_S_S_S_S_S_S_S_S_S_S_S_S_S_S__param_28,
	.param .u64 .ptr .align 1 _Z4racePiS_S_S_S_S_S_S_S_S_S_S_S_S_S_S_S_S_S_S_S_S_S_S_S_S_S_S_S_S_S_S__param_29,
	.param .u64 .ptr .align 1 _Z4racePiS_S_S_S_S_S_S_S_S_S_S_S_S_S_S_S_S_S_S_S_S_S_S_S_S_S_S_S_S_S_S__param_30,
	.param .u64 .ptr .align 1 _Z4racePiS_S_S_S_S_S_S_S_S_S_S_S_S_S_S_S_S_S_S_S_S_S_S_S_S_S_S_S_S_S_S__param_31
)
{
	.reg .b32 	%r<37>;
	.reg .b64 	%rd<98>;

	ld.param.u64 	%rd1, [_Z4racePiS_S_S_S_S_S_S_S_S_S_S_S_S_S_S_S_S_S_S_S_S_S_S_S_S_S_S_S_S_S_S__param_0];
	ld.param.u64 	%rd2, [_Z4racePiS_S_S_S_S_S_S_S_S_S_S_S_S_S_S_S_S_S_S_S_S_S_S_S_S_S_S_S_S_S_S__param_1];
	ld.param.u64 	%rd3, [_Z4racePiS_S_S_S_S_S_S_S_S_S_S_S_S_S_S_S_S_S_S_S_S_S_S_S_S_S_S_S_S_S_S__param_2];
	ld.param.u64 	%rd4, [_Z4racePiS_S_S_S_S_S_S_S_S_S_S_S_S_S_S_S_S_S_S_S_S_S_S_S_S_S_S_S_S_S_S__param_3];
	ld.param.u64 	%rd5, [_Z4racePiS_S_S_S_S_S_S_S_S_S_S_S_S_S_S_S_S_S_S_S_S_S_S_S_S_S_S_S_S_S_S__param_4];
	ld.param.u64 	%rd6, [_Z4racePiS_S_S_S_S_S_S_S_S_S_S_S_S_S_S_S_S_S_S_S_S_S_S_S_S_S_S_S_S_S_S__param_5];
	ld.param.u64 	%rd7, [_Z4racePiS_S_S_S_S_S_S_S_S_S_S_S_S_S_S_S_S_S_S_S_S_S_S_S_S_S_S_S_S_S_S__param_6];
	ld.param.u64 	%rd8, [_Z4racePiS_S_S_S_S_S_S_S_S_S_S_S_S_S_S_S_S_S_S_S_S_S_S_S_S_S_S_S_S_S_S__param_7];
	ld.param.u64 	%rd9, [_Z4racePiS_S_S_S_S_S_S_S_S_S_S_S_S_S_S_S_S_S_S_S_S_S_S_S_S_S_S_S_S_S_S__param_8];
	ld.param.u64 	%rd10, [_Z4racePiS_S_S_S_S_S_S_S_S_S_S_S_S_S_S_S_S_S_S_S_S_S_S_S_S_S_S_S_S_S_S__param_9];
	ld.param.u64 	%rd11, [_Z4racePiS_S_S_S_S_S_S_S_S_S_S_S_S_S_S_S_S_S_S_S_S_S_S_S_S_S_S_S_S_S_S__param_10];
	ld.param.u64 	%rd12, [_Z4racePiS_S_S_S_S_S_S_S_S_S_S_S_S_S_S_S_S_S_S_S_S_S_S_S_S_S_S_S_S_S_S__param_11];
	ld.param.u64 	%rd13, [_Z4racePiS_S_S_S_S_S_S_S_S_S_S_S_S_S_S_S_S_S_S_S_S_S_S_S_S_S_S_S_S_S_S__param_12];
	ld.param.u64 	%rd14, [_Z4racePiS_S_S_S_S_S_S_S_S_S_S_S_S_S_S_S_S_S_S_S_S_S_S_S_S_S_S_S_S_S_S__param_13];
	ld.param.u64 	%rd15, [_Z4racePiS_S_S_S_S_S_S_S_S_S_S_S_S_S_S_S_S_S_S_S_S_S_S_S_S_S_S_S_S_S_S__param_14];
	ld.param.u64 	%rd16, [_Z4racePiS_S_S_S_S_S_S_S_S_S_S_S_S_S_S_S_S_S_S_S_S_S_S_S_S_S_S_S_S_S_S__param_15];
	ld.param.u64 	%rd17, [_Z4racePiS_S_S_S_S_S_S_S_S_S_S_S_S_S_S_S_S_S_S_S_S_S_S_S_S_S_S_S_S_S_S__param_16];
	ld.param.u64 	%rd18, [_Z4racePiS_S_S_S_S_S_S_S_S_S_S_S_S_S_S_S_S_S_S_S_S_S_S_S_S_S_S_S_S_S_S__param_17];
	ld.param.u64 	%rd19, [_Z4racePiS_S_S_S_S_S_S_S_S_S_S_S_S_S_S_S_S_S_S_S_S_S_S_S_S_S_S_S_S_S_S__param_18];
	ld.param.u64 	%rd20, [_Z4racePiS_S_S_S_S_S_S_S_S_S_S_S_S_S_S_S_S_S_S_S_S_S_S_S_S_S_S_S_S_S_S__param_19];
	ld.param.u64 	%rd21, [_Z4racePiS_S_S_S_S_S_S_S_S_S_S_S_S_S_S_S_S_S_S_S_S_S_S_S_S_S_S_S_S_S_S__param_20];
	ld.param.u64 	%rd22, [_Z4racePiS_S_S_S_S_S_S_S_S_S_S_S_S_S_S_S_S_S_S_S_S_S_S_S_S_S_S_S_S_S_S__param_21];
	ld.param.u64 	%rd23, [_Z4racePiS_S_S_S_S_S_S_S_S_S_S_S_S_S_S_S_S_S_S_S_S_S_S_S_S_S_S_S_S_S_S__param_22];
	ld.param.u64 	%rd24, [_Z4racePiS_S_S_S_S_S_S_S_S_S_S_S_S_S_S_S_S_S_S_S_S_S_S_S_S_S_S_S_S_S_S__param_23];
	ld.param.u64 	%rd25, [_Z4racePiS_S_S_S_S_S_S_S_S_S_S_S_S_S_S_S_S_S_S_S_S_S_S_S_S_S_S_S_S_S_S__param_24];
	ld.param.u64 	%rd26, [_Z4racePiS_S_S_S_S_S_S_S_S_S_S_S_S_S_S_S_S_S_S_S_S_S_S_S_S_S_S_S_S_S_S__param_25];
	ld.param.u64 	%rd27, [_Z4racePiS_S_S_S_S_S_S_S_S_S_S_S_S_S_S_S_S_S_S_S_S_S_S_S_S_S_S_S_S_S_S__param_26];
	ld.param.u64 	%rd28, [_Z4racePiS_S_S_S_S_S_S_S_S_S_S_S_S_S_S_S_S_S_S_S_S_S_S_S_S_S_S_S_S_S_S__param_27];
	ld.param.u64 	%rd29, [_Z4racePiS_S_S_S_S_S_S_S_S_S_S_S_S_S_S_S_S_S_S_S_S_S_S_S_S_S_S_S_S_S_S__param_28];
	ld.param.u64 	%rd30, [_Z4racePiS_S_S_S_S_S_S_S_S_S_S_S_S_S_S_S_S_S_S_S_S_S_S_S_S_S_S_S_S_S_S__param_29];
	ld.param.u64 	%rd31, [_Z4racePiS_S_S_S_S_S_S_S_S_S_S_S_S_S_S_S_S_S_S_S_S_S_S_S_S_S_S_S_S_S_S__param_30];
	ld.param.u64 	%rd32, [_Z4racePiS_S_S_S_S_S_S_S_S_S_S_S_S_S_S_S_S_S_S_S_S_S_S_S_S_S_S_S_S_S_S__param_31];
	cvta.to.global.u64 	%rd33, %rd32;
	cvta.to.global.u64 	%rd34, %rd31;
	cvta.to.global.u64 	%rd35, %rd30;
	cvta.to.global.u64 	%rd36, %rd29;
	cvta.to.global.u64 	%rd37, %rd28;
	cvta.to.global.u64 	%rd38, %rd27;
	cvta.to.global.u64 	%rd39, %rd26;
	cvta.to.global.u64 	%rd40, %rd25;
	cvta.to.global.u64 	%rd41, %rd24;
	cvta.to.global.u64 	%rd42, %rd23;
	cvta.to.global.u64 	%rd43, %rd22;
	cvta.to.global.u64 	%rd44, %rd21;
	cvta.to.global.u64 	%rd45, %rd20;
	cvta.to.global.u64 	%rd46, %rd19;
	cvta.to.global.u64 	%rd47, %rd18;
	cvta.to.global.u64 	%rd48, %rd17;
	cvta.to.global.u64 	%rd49, %rd16;
	cvta.to.global.u64 	%rd50, %rd15;
	cvta.to.global.u64 	%rd51, %rd14;
	cvta.to.global.u64 	%rd52, %rd13;
	cvta.to.global.u64 	%rd53, %rd12;
	cvta.to.global.u64 	%rd54, %rd11;
	cvta.to.global.u64 	%rd55, %rd10;
	cvta.to.global.u64 	%rd56, %rd9;
	cvta.to.global.u64 	%rd57, %rd8;
	cvta.to.global.u64 	%rd58, %rd7;
	cvta.to.global.u64 	%rd59, %rd6;
	cvta.to.global.u64 	%rd60, %rd5;
	cvta.to.global.u64 	%rd61, %rd4;
	cvta.to.global.u64 	%rd62, %rd3;
	cvta.to.global.u64 	%rd63, %rd2;
	cvta.to.global.u64 	%rd64, %rd1;
	mov.u32 	%r1, %tid.x;
	mov.u32 	%r2, %ctaid.x;
	mov.u32 	%r3, %ntid.x;
	mad.lo.s32 	%r4, %r3, %r2, %r1;
	mul.wide.s32 	%rd65, %r4, 4;
	add.s64 	%rd66, %rd64, %rd65;
	ld.global.u32 	%r5, [%rd66+4];
	st.global.u32 	[%rd66], %r5;
	add.s64 	%rd67, %rd63, %rd65;
	ld.global.u32 	%r6, [%rd67+4];
	st.global.u32 	[%rd67], %r6;
	add.s64 	%rd68, %rd62, %rd65;
	ld.global.u32 	%r7, [%rd68+4];
	st.global.u32 	[%rd68], %r7;
	add.s64 	%rd69, %rd61, %rd65;
	ld.global.u32 	%r8, [%rd69+4];
	st.global.u32 	[%rd69], %r8;
	add.s64 	%rd70, %rd60, %rd65;
	ld.global.u32 	%r9, [%rd70+4];
	st.global.u32 	[%rd70], %r9;
	add.s64 	%rd71, %rd59, %rd65;
	ld.global.u32 	%r10, [%rd71+4];
	st.global.u32 	[%rd71], %r10;
	add.s64 	%rd72, %rd58, %rd65;
	ld.global.u32 	%r11, [%rd72+4];
	st.global.u32 	[%rd72], %r11;
	add.s64 	%rd73, %rd57, %rd65;
	ld.global.u32 	%r12, [%rd73+4];
	st.global.u32 	[%rd73], %r12;
	add.s64 	%rd74, %rd56, %rd65;
	ld.global.u32 	%r13, [%rd74+4];
	st.global.u32 	[%rd74], %r13;
	add.s64 	%rd75, %rd55, %rd65;
	ld.global.u32 	%r14, [%rd75+4];
	st.global.u32 	[%rd75], %r14;
	add.s64 	%rd76, %rd54, %rd65;
	ld.global.u32 	%r15, [%rd76+4];
	st.global.u32 	[%rd76], %r15;
	add.s64 	%rd77, %rd53, %rd65;
	ld.global.u32 	%r16, [%rd77+4];
	st.global.u32 	[%rd77], %r16;
	add.s64 	%rd78, %rd52, %rd65;
	ld.global.u32 	%r17, [%rd78+4];
	st.global.u32 	[%rd78], %r17;
	add.s64 	%rd79, %rd51, %rd65;
	ld.global.u32 	%r18, [%rd79+4];
	st.global.u32 	[%rd79], %r18;
	add.s64 	%rd80, %rd50, %rd65;
	ld.global.u32 	%r19, [%rd80+4];
	st.global.u32 	[%rd80], %r19;
	add.s64 	%rd81, %rd49, %rd65;
	ld.global.u32 	%r20, [%rd81+4];
	st.global.u32 	[%rd81], %r20;
	add.s64 	%rd82, %rd48, %rd65;
	ld.global.u32 	%r21, [%rd82+4];
	st.global.u32 	[%rd82], %r21;
	add.s64 	%rd83, %rd47, %rd65;
	ld.global.u32 	%r22, [%rd83+4];
	st.global.u32 	[%rd83], %r22;
	add.s64 	%rd84, %rd46, %rd65;
	ld.global.u32 	%r23, [%rd84+4];
	st.global.u32 	[%rd84], %r23;
	add.s64 	%rd85, %rd45, %rd65;
	ld.global.u32 	%r24, [%rd85+4];
	st.global.u32 	[%rd85], %r24;
	add.s64 	%rd86, %rd44, %rd65;
	ld.global.u32 	%r25, [%rd86+4];
	st.global.u32 	[%rd86], %r25;
	add.s64 	%rd87, %rd43, %rd65;
	ld.global.u32 	%r26, [%rd87+4];
	st.global.u32 	[%rd87], %r26;
	add.s64 	%rd88, %rd42, %rd65;
	ld.global.u32 	%r27, [%rd88+4];
	st.global.u32 	[%rd88], %r27;
	add.s64 	%rd89, %rd41, %rd65;
	ld.global.u32 	%r28, [%rd89+4];
	st.global.u32 	[%rd89], %r28;
	add.s64 	%rd90, %rd40, %rd65;
	ld.global.u32 	%r29, [%rd90+4];
	st.global.u32 	[%rd90], %r29;
	add.s64 	%rd91, %rd39, %rd65;
	ld.global.u32 	%r30, [%rd91+4];
	st.global.u32 	[%rd91], %r30;
	add.s64 	%rd92, %rd38, %rd65;
	ld.global.u32 	%r31, [%rd92+4];
	st.global.u32 	[%rd92], %r31;
	add.s64 	%rd93, %rd37, %rd65;
	ld.global.u32 	%r32, [%rd93+4];
	st.global.u32 	[%rd93], %r32;
	add.s64 	%rd94, %rd36, %rd65;
	ld.global.u32 	%r33, [%rd94+4];
	st.global.u32 	[%rd94], %r33;
	add.s64 	%rd95, %rd35, %rd65;
	ld.global.u32 	%r34, [%rd95+4];
	st.global.u32 	[%rd95], %r34;
	add.s64 	%rd96, %rd34, %rd65;
	ld.global.u32 	%r35, [%rd96+4];
	st.global.u32 	[%rd96], %r35;
	add.s64 	%rd97, %rd33, %rd65;
	ld.global.u32 	%r36, [%rd97+4];
	st.global.u32 	[%rd97], %r36;
	ret;

}


// ===== COMPILED SASS (sm_100) =====

	.target	sm_100

	.elftype	@"ET_EXEC"


//--------------------- .note.nv.tkinfo           --------------------------
	.section	.note.nv.tkinfo,"",@"SHT_NOTE"
	.sectionflags	@"SHF_NOTE_NV_TKINFO"
	.tkinfo
        /*0018*/ 	.word	0x00000002
        /*0030*/ 	.string	""
        /*0030*/ 	.string	"ptxas"
        /*0030*/ 	.string	"Cuda compilation tools, release 13.0, V13.0.88"
        /*0030*/ 	.string	"Build cuda_13.0.r13.0/compiler.36424714_0"
        /*0030*/ 	.string	"-arch sm_100 -m 64 "



//--------------------- .note.nv.cuinfo           --------------------------
	.section	.note.nv.cuinfo,"",@"SHT_NOTE"
	.sectionflags	@"SHF_NOTE_NV_CUINFO"
        /*0018*/ 	.short	0x0002
        /*001a*/ 	.short	0x0064
        /*001c*/ 	.short	0x0082
	.zero		2


//--------------------- .nv.info                  --------------------------
	.section	.nv.info,"",@"SHT_CUDA_INFO"
	.align	4


	//----- nvinfo : EIATTR_REGCOUNT
	.align		4
        /*0000*/ 	.byte	0x04, 0x2f
        /*0002*/ 	.short	(.L_1 - .L_0)
	.align		4
.L_0:
        /*0004*/ 	.word	index@(_Z4racePiS_S_S_S_S_S_S_S_S_S_S_S_S_S_S_S_S_S_S_S_S_S_S_S_S_S_S_S_S_S_S_)
        /*0008*/ 	.word	0x00000016


	//----- nvinfo : EIATTR_FRAME_SIZE
	.align		4
.L_1:
        /*000c*/ 	.byte	0x04, 0x11
        /*000e*/ 	.short	(.L_3 - .L_2)
	.align		4
.L_2:
        /*0010*/ 	.word	index@(_Z4racePiS_S_S_S_S_S_S_S_S_S_S_S_S_S_S_S_S_S_S_S_S_S_S_S_S_S_S_S_S_S_S_)
        /*0014*/ 	.word	0x00000000


	//----- nvinfo : EIATTR_MIN_STACK_SIZE
	.align		4
.L_3:
        /*0018*/ 	.byte	0x04, 0x12
        /*001a*/ 	.short	(.L_5 - .L_4)
	.align		4
.L_4:
        /*001c*/ 	.word	index@(_Z4racePiS_S_S_S_S_S_S_S_S_S_S_S_S_S_S_S_S_S_S_S_S_S_S_S_S_S_S_S_S_S_S_)
        /*0020*/ 	.word	0x00000000
.L_5:


//--------------------- .nv.compat                --------------------------
	.section	.nv.compat,"",@"SHT_CUDA_COMPAT_INFO"
	.align	4
        /*0000*/ 	.byte	0x02, 0x09, 0x00, 0x00, 0x02, 0x02, 0x01, 0x00, 0x02, 0x05, 0x05, 0x00, 0x03, 0x07, 0x01, 0x01
        /*0010*/ 	.byte	0x02, 0x03, 0x00, 0x00, 0x02, 0x06, 0x01, 0x00, 0x04, 0x0b, 0x08, 0x00, 0x09, 0x00, 0x00, 0x00
        /*0020*/ 	.byte	0x00, 0x00, 0x00, 0x00


//--------------------- .nv.info._Z4racePiS_S_S_S_S_S_S_S_S_S_S_S_S_S_S_S_S_S_S_S_S_S_S_S_S_S_S_S_S_S_S_ --------------------------
	.section	.nv.info._Z4racePiS_S_S_S_S_S_S_S_S_S_S_S_S_S_S_S_S_S_S_S_S_S_S_S_S_S_S_S_S_S_S_,"",@"SHT_CUDA_INFO"
	.sectionflags	@""
	.align	4


	//----- nvinfo : EIATTR_CUDA_API_VERSION
	.align		4
        /*0000*/ 	.byte	0x04, 0x37
        /*0002*/ 	.short	(.L_7 - .L_6)
.L_6:
        /*0004*/ 	.word	0x00000082


	//----- nvinfo : EIATTR_KPARAM_INFO
	.align		4
.L_7:
        /*0008*/ 	.byte	0x04, 0x17
        /*000a*/ 	.short	(.L_9 - .L_8)
.L_8:
        /*000c*/ 	.word	0x00000000
        /*0010*/ 	.short	0x001f
        /*0012*/ 	.short	0x00f8
        /*0014*/ 	.byte	0x00, 0xf5, 0x21, 0x00


	//----- nvinfo : EIATTR_KPARAM_INFO
	.align		4
.L_9:
        /*0018*/ 	.byte	0x04, 0x17
        /*001a*/ 	.short	(.L_11 - .L_10)
.L_10:
        /*001c*/ 	.word	0x00000000
        /*0020*/ 	.short	0x001e
        /*0022*/ 	.short	0x00f0
        /*0024*/ 	.byte	0x00, 0xf5, 0x21, 0x00


	//----- nvinfo : EIATTR_KPARAM_INFO
	.align		4
.L_11:
        /*0028*/ 	.byte	0x04, 0x17
        /*002a*/ 	.short	(.L_13 - .L_12)
.L_12:
        /*002c*/ 	.word	0x00000000
        /*0030*/ 	.short	0x001d
        /*0032*/ 	.short	0x00e8
        /*0034*/ 	.byte	0x00, 0xf5, 0x21, 0x00


	//----- nvinfo : EIATTR_KPARAM_INFO
	.align		4
.L_13:
        /*0038*/ 	.byte	0x04, 0x17
        /*003a*/ 	.short	(.L_15 - .L_14)
.L_14:
        /*003c*/ 	.word	0x00000000
        /*0040*/ 	.short	0x001c
        /*0042*/ 	.short	0x00e0
        /*0044*/ 	.byte	0x00, 0xf5, 0x21, 0x00


	//----- nvinfo : EIATTR_KPARAM_INFO
	.align		4
.L_15:
        /*0048*/ 	.byte	0x04, 0x17
        /*004a*/ 	.short	(.L_17 - .L_16)
.L_16:
        /*004c*/ 	.word	0x00000000
        /*0050*/ 	.short	0x001b
        /*0052*/ 	.short	0x00d8
        /*0054*/ 	.byte	0x00, 0xf5, 0x21, 0x00


	//----- nvinfo : EIATTR_KPARAM_INFO
	.align		4
.L_17:
        /*0058*/ 	.byte	0x04, 0x17
        /*005a*/ 	.short	(.L_19 - .L_18)
.L_18:
        /*005c*/ 	.word	0x00000000
        /*0060*/ 	.short	0x001a
        /*0062*/ 	.short	0x00d0
        /*0064*/ 	.byte	0x00, 0xf5, 0x21, 0x00


	//----- nvinfo : EIATTR_KPARAM_INFO
	.align		4
.L_19:
        /*0068*/ 	.byte	0x04, 0x17
        /*006a*/ 	.short	(.L_21 - .L_20)
.L_20:
        /*006c*/ 	.word	0x00000000
        /*0070*/ 	.short	0x0019
        /*0072*/ 	.short	0x00c8
        /*0074*/ 	.byte	0x00, 0xf5, 0x21, 0x00


	//----- nvinfo : EIATTR_KPARAM_INFO
	.align		4
.L_21:
        /*0078*/ 	.byte	0x04, 0x17
        /*007a*/ 	.short	(.L_23 - .L_22)
.L_22:
        /*007c*/ 	.word	0x00000000
        /*0080*/ 	.short	0x0018
        /*0082*/ 	.short	0x00c0
        /*0084*/ 	.byte	0x00, 0xf5, 0x21, 0x00


	//----- nvinfo : EIATTR_KPARAM_INFO
	.align		4
.L_23:
        /*0088*/ 	.byte	0x04, 0x17
        /*008a*/ 	.short	(.L_25 - .L_24)
.L_24:
        /*008c*/ 	.word	0x00000000
        /*0090*/ 	.short	0x0017
        /*0092*/ 	.short	0x00b8
        /*0094*/ 	.byte	0x00, 0xf5, 0x21, 0x00


	//----- nvinfo : EIATTR_KPARAM_INFO
	.align		4
.L_25:
        /*0098*/ 	.byte	0x04, 0x17
        /*009a*/ 	.short	(.L_27 - .L_26)
.L_26:
        /*009c*/ 	.word	0x00000000
        /*00a0*/ 	.short	0x0016
        /*00a2*/ 	.short	0x00b0
        /*00a4*/ 	.byte	0x00, 0xf5, 0x21, 0x00


	//----- nvinfo : EIATTR_KPARAM_INFO
	.align		4
.L_27:
        /*00a8*/ 	.byte	0x04, 0x17
        /*00aa*/ 	.short	(.L_29 - .L_28)
.L_28:
        /*00ac*/ 	.word	0x00000000
        /*00b0*/ 	.short	0x0015
        /*00b2*/ 	.short	0x00a8
        /*00b4*/ 	.byte	0x00, 0xf5, 0x21, 0x00


	//----- nvinfo : EIATTR_KPARAM_INFO
	.align		4
.L_29:
        /*00b8*/ 	.byte	0x04, 0x17
        /*00ba*/ 	.short	(.L_31 - .L_30)
.L_30:
        /*00bc*/ 	.word	0x00000000
        /*00c0*/ 	.short	0x0014
        /*00c2*/ 	.short	0x00a0
        /*00c4*/ 	.byte	0x00, 0xf5, 0x21, 0x00


	//----- nvinfo : EIATTR_KPARAM_INFO
	.align		4
.L_31:
        /*00c8*/ 	.byte	0x04, 0x17
        /*00ca*/ 	.short	(.L_33 - .L_32)
.L_32:
        /*00cc*/ 	.word	0x00000000
        /*00d0*/ 	.short	0x0013
        /*00d2*/ 	.short	0x0098
        /*00d4*/ 	.byte	0x00, 0xf5, 0x21, 0x00


	//----- nvinfo : EIATTR_KPARAM_INFO
	.align		4
.L_33:
        /*00d8*/ 	.byte	0x04, 0x17
        /*00da*/ 	.short	(.L_35 - .L_34)
.L_34:
        /*00dc*/ 	.word	0x00000000
        /*00e0*/ 	.short	0x0012
        /*00e2*/ 	.short	0x0090
        /*00e4*/ 	.byte	0x00, 0xf5, 0x21, 0x00


	//----- nvinfo : EIATTR_KPARAM_INFO
	.align		4
.L_35:
        /*00e8*/ 	.byte	0x04, 0x17
        /*00ea*/ 	.short	(.L_37 - .L_36)
.L_36:
        /*00ec*/ 	.word	0x00000000
        /*00f0*/ 	.short	0x0011
        /*00f2*/ 	.short	0x0088
        /*00f4*/ 	.byte	0x00, 0xf5, 0x21, 0x00


	//----- nvinfo : EIATTR_KPARAM_INFO
	.align		4
.L_37:
        /*00f8*/ 	.byte	0x04, 0x17
        /*00fa*/ 	.short	(.L_39 - .L_38)
.L_38:
        /*00fc*/ 	.word	0x00000000
        /*0100*/ 	.short	0x0010
        /*0102*/ 	.short	0x0080
        /*0104*/ 	.byte	0x00, 0xf5, 0x21, 0x00


	//----- nvinfo : EIATTR_KPARAM_INFO
	.align		4
.L_39:
        /*0108*/ 	.byte	0x04, 0x17
        /*010a*/ 	.short	(.L_41 - .L_40)
.L_40:
        /*010c*/ 	.word	0x00000000
        /*0110*/ 	.short	0x000f
        /*0112*/ 	.short	0x0078
        /*0114*/ 	.byte	0x00, 0xf5, 0x21, 0x00


	//----- nvinfo : EIATTR_KPARAM_INFO
	.align		4
.L_41:
        /*0118*/ 	.byte	0x04, 0x17
        /*011a*/ 	.short	(.L_43 - .L_42)
.L_42:
        /*011c*/ 	.word	0x00000000
        /*0120*/ 	.short	0x000e
        /*0122*/ 	.short	0x0070
        /*0124*/ 	.byte	0x00, 0xf5, 0x21, 0x00


	//----- nvinfo : EIATTR_KPARAM_INFO
	.align		4
.L_43:
        /*0128*/ 	.byte	0x04, 0x17
        /*012a*/ 	.short	(.L_45 - .L_44)
.L_44:
        /*012c*/ 	.word	0x00000000
        /*0130*/ 	.short	0x000d
        /*0132*/ 	.short	0x0068
        /*0134*/ 	.byte	0x00, 0xf5, 0x21, 0x00


	//----- nvinfo : EIATTR_KPARAM_INFO
	.align		4
.L_45:
        /*0138*/ 	.byte	0x04, 0x17
        /*013a*/ 	.short	(.L_47 - .L_46)
.L_46:
        /*013c*/ 	.word	0x00000000
        /*0140*/ 	.short	0x000c
        /*0142*/ 	.short	0x0060
        /*0144*/ 	.byte	0x00, 0xf5, 0x21, 0x00


	//----- nvinfo : EIATTR_KPARAM_INFO
	.align		4
.L_47:
        /*0148*/ 	.byte	0x04, 0x17
        /*014a*/ 	.short	(.L_49 - .L_48)
.L_48:
        /*014c*/ 	.word	0x00000000
        /*0150*/ 	.short	0x000b
        /*0152*/ 	.short	0x0058
        /*0154*/ 	.byte	0x00, 0xf5, 0x21, 0x00


	//----- nvinfo : EIATTR_KPARAM_INFO
	.align		4
.L_49:
        /*0158*/ 	.byte	0x04, 0x17
        /*015a*/ 	.short	(.L_51 - .L_50)
.L_50:
        /*015c*/ 	.word	0x00000000
        /*0160*/ 	.short	0x000a
        /*0162*/ 	.short	0x0050
        /*0164*/ 	.byte	0x00, 0xf5, 0x21, 0x00


	//----- nvinfo : EIATTR_KPARAM_INFO
	.align		4
.L_51:
        /*0168*/ 	.byte	0x04, 0x17
        /*016a*/ 	.short	(.L_53 - .L_52)
.L_52:
        /*016c*/ 	.word	0x00000000
        /*0170*/ 	.short	0x0009
        /*0172*/ 	.short	0x0048
        /*0174*/ 	.byte	0x00, 0xf5, 0x21, 0x00


	//----- nvinfo : EIATTR_KPARAM_INFO
	.align		4
.L_53:
        /*0178*/ 	.byte	0x04, 0x17
        /*017a*/ 	.short	(.L_55 - .L_54)
.L_54:
        /*017c*/ 	.word	0x00000000
        /*0180*/ 	.short	0x0008
        /*0182*/ 	.short	0x0040
        /*0184*/ 	.byte	0x00, 0xf5, 0x21, 0x00


	//----- nvinfo : EIATTR_KPARAM_INFO
	.align		4
.L_55:
        /*0188*/ 	.byte	0x04, 0x17
        /*018a*/ 	.short	(.L_57 - .L_56)
.L_56:
        /*018c*/ 	.word	0x00000000
        /*0190*/ 	.short	0x0007
        /*0192*/ 	.short	0x0038
        /*0194*/ 	.byte	0x00, 0xf5, 0x21, 0x00


	//----- nvinfo : EIATTR_KPARAM_INFO
	.align		4
.L_57:
        /*0198*/ 	.byte	0x04, 0x17
        /*019a*/ 	.short	(.L_59 - .L_58)
.L_58:
        /*019c*/ 	.word	0x00000000
        /*01a0*/ 	.short	0x0006
        /*01a2*/ 	.short	0x0030
        /*01a4*/ 	.byte	0x00, 0xf5, 0x21, 0x00


	//----- nvinfo : EIATTR_KPARAM_INFO
	.align		4
.L_59:
        /*01a8*/ 	.byte	0x04, 0x17
        /*01aa*/ 	.short	(.L_61 - .L_60)
.L_60:
        /*01ac*/ 	.word	0x00000000
        /*01b0*/ 	.short	0x0005
        /*01b2*/ 	.short	0x0028
        /*01b4*/ 	.byte	0x00, 0xf5, 0x21, 0x00


	//----- nvinfo : EIATTR_KPARAM_INFO
	.align		4
.L_61:
        /*01b8*/ 	.byte	0x04, 0x17
        /*01ba*/ 	.short	(.L_63 - .L_62)
.L_62:
        /*01bc*/ 	.word	0x00000000
        /*01c0*/ 	.short	0x0004
        /*01c2*/ 	.short	0x0020
        /*01c4*/ 	.byte	0x00, 0xf5, 0x21, 0x00


	//----- nvinfo : EIATTR_KPARAM_INFO
	.align		4
.L_63:
        /*01c8*/ 	.byte	0x04, 0x17
        /*01ca*/ 	.short	(.L_65 - .L_64)
.L_64:
        /*01cc*/ 	.word	0x00000000
        /*01d0*/ 	.short	0x0003
        /*01d2*/ 	.short	0x0018
        /*01d4*/ 	.byte	0x00, 0xf5, 0x21, 0x00


	//----- nvinfo : EIATTR_KPARAM_INFO
	.align		4
.L_65:
        /*01d8*/ 	.byte	0x04, 0x17
        /*01da*/ 	.short	(.L_67 - .L_66)
.L_66:
        /*01dc*/ 	.word	0x00000000
        /*01e0*/ 	.short	0x0002
        /*01e2*/ 	.short	0x0010
        /*01e4*/ 	.byte	0x00, 0xf5, 0x21, 0x00


	//----- nvinfo : EIATTR_KPARAM_INFO
	.align		4
.L_67:
        /*01e8*/ 	.byte	0x04, 0x17
        /*01ea*/ 	.short	(.L_69 - .L_68)
.L_68:
        /*01ec*/ 	.word	0x00000000
        /*01f0*/ 	.short	0x0001
        /*01f2*/ 	.short	0x0008
        /*01f4*/ 	.byte	0x00, 0xf5, 0x21, 0x00


	//----- nvinfo : EIATTR_KPARAM_INFO
	.align		4
.L_69:
        /*01f8*/ 	.byte	0x04, 0x17
        /*01fa*/ 	.short	(.L_71 - .L_70)
.L_70:
        /*01fc*/ 	.word	0x00000000
        /*0200*/ 	.short	0x0000
        /*0202*/ 	.short	0x0000
        /*0204*/ 	.byte	0x00, 0xf5, 0x21, 0x00


	//----- nvinfo : EIATTR_SPARSE_MMA_MASK
	.align		4
.L_71:
        /*0208*/ 	.byte	0x03, 0x50
        /*020a*/ 	.short	0x0000


	//----- nvinfo : EIATTR_MAXREG_COUNT
	.align		4
        /*020c*/ 	.byte	0x03, 0x1b
        /*020e*/ 	.short	0x00ff


	//----- nvinfo : EIATTR_MERCURY_ISA_VERSION
	.align		4
        /*0210*/ 	.byte	0x03, 0x5f
        /*0212*/ 	.short	0x0101


	//----- nvinfo : EIATTR_VRC_CTA_INIT_COUNT
	.align		4
        /*0214*/ 	.byte	0x02, 0x4a
	.zero		1
	.zero		1


	//----- nvinfo : EIATTR_EXIT_INSTR_OFFSETS
	.align		4
        /*0218*/ 	.byte	0x04, 0x1c
        /*021a*/ 	.short	(.L_73 - .L_72)


	//   ....[0]....
.L_72:
        /*021c*/ 	.word	0x00000860


	//----- nvinfo : EIATTR_CBANK_PARAM_SIZE
	.align		4
.L_73:
        /*0220*/ 	.byte	0x03, 0x19
        /*0222*/ 	.short	0x0100


	//----- nvinfo : EIATTR_PARAM_CBANK
	.align		4
        /*0224*/ 	.byte	0x04, 0x0a
        /*0226*/ 	.short	(.L_75 - .L_74)
	.align		4
.L_74:
        /*0228*/ 	.word	index@(.nv.constant0._Z4racePiS_S_S_S_S_S_S_S_S_S_S_S_S_S_S_S_S_S_S_S_S_S_S_S_S_S_S_S_S_S_S_)
        /*022c*/ 	.short	0x0380
        /*022e*/ 	.short	0x0100


	//----- nvinfo : EIATTR_SW_WAR
	.align		4
.L_75:
        /*0230*/ 	.byte	0x04, 0x36
        /*0232*/ 	.short	(.L_77 - .L_76)
.L_76:
        /*0234*/ 	.word	0x00000008
.L_77:


//--------------------- .nv.callgraph             --------------------------
	.section	.nv.callgraph,"",@"SHT_CUDA_CALLGRAPH"
	.align	4
	.sectionentsize	8
	.align		4
        /*0000*/ 	.word	0x00000000
	.align		4
        /*0004*/ 	.word	0xffffffff
	.align		4
        /*0008*/ 	.word	0x00000000
	.align		4
        /*000c*/ 	.word	0xfffffffe
	.align		4
        /*0010*/ 	.word	0x00000000
	.align		4
        /*0014*/ 	.word	0xfffffffd
	.align		4
        /*0018*/ 	.word	0x00000000
	.align		4
        /*001c*/ 	.word	0xfffffffc


//--------------------- .text._Z4racePiS_S_S_S_S_S_S_S_S_S_S_S_S_S_S_S_S_S_S_S_S_S_S_S_S_S_S_S_S_S_S_ --------------------------
	.section	.text._Z4racePiS_S_S_S_S_S_S_S_S_S_S_S_S_S_S_S_S_S_S_S_S_S_S_S_S_S_S_S_S_S_S_,"ax",@progbits
	.align	128
        .global         _Z4racePiS_S_S_S_S_S_S_S_S_S_S_S_S_S_S_S_S_S_S_S_S_S_S_S_S_S_S_S_S_S_S_
        .type           _Z4racePiS_S_S_S_S_S_S_S_S_S_S_S_S_S_S_S_S_S_S_S_S_S_S_S_S_S_S_S_S_S_S_,@function
        .size           _Z4racePiS_S_S_S_S_S_S_S_S_S_S_S_S_S_S_S_S_S_S_S_S_S_S_S_S_S_S_S_S_S_S_,(.L_x_1 - _Z4racePiS_S_S_S_S_S_S_S_S_S_S_S_S_S_S_S_S_S_S_S_S_S_S_S_S_S_S_S_S_S_S_)
        .other          _Z4racePiS_S_S_S_S_S_S_S_S_S_S_S_S_S_S_S_S_S_S_S_S_S_S_S_S_S_S_S_S_S_S_,@"STO_CUDA_ENTRY STV_DEFAULT"
_Z4racePiS_S_S_S_S_S_S_S_S_S_S_S_S_S_S_S_S_S_S_S_S_S_S_S_S_S_S_S_S_S_S_:
.text._Z4racePiS_S_S_S_S_S_S_S_S_S_S_S_S_S_S_S_S_S_S_S_S_S_S_S_S_S_S_S_S_S_S_:
[----:B------:R-:W-:Y:S01]  /*0000*/  LDC R1, c[0x0][0x37c] ;  /* 0x0000df00ff017b82 */ /* 0x000fe20000000800 */
[----:B------:R-:W0:Y:S07]  /*0010*/  S2R R0, SR_TID.X ;  /* 0x0000000000007919 */ /* 0x000e2e0000002100 */
[----:B------:R-:W0:Y:S01]  /*0020*/  S2UR UR6, SR_CTAID.X ;  /* 0x00000000000679c3 */ /* 0x000e220000002500 */
[----:B------:R-:W1:Y:S07]  /*0030*/  LDCU.64 UR4, c[0x0][0x358] ;  /* 0x00006b00ff0477ac */ /* 0x000e6e0008000a00 */
[----:B------:R-:W0:Y:S08]  /*0040*/  LDC R5, c[0x0][0x360] ;  /* 0x0000d800ff057b82 */ /* 0x000e300000000800 */
[----:B------:R-:W2:Y:S08]  /*0050*/  LDC.64 R2, c[0x0][0x380] ;  /* 0x0000e000ff027b82 */ /* 0x000eb00000000a00 */
[----:B------:R-:W3:Y:S01]  /*0060*/  LDC.64 R6, c[0x0][0x390] ;  /* 0x0000e400ff067b82 */ /* 0x000ee20000000a00 */
[----:B0-----:R-:W-:-:S07]  /*0070*/  IMAD R0, R5, UR6, R0 ;  /* 0x0000000605007c24 */ /* 0x001fce000f8e0200 */
[----:B------:R-:W0:Y:S01]  /*0080*/  LDC.64 R8, c[0x0][0x398] ;  /* 0x0000e600ff087b82 */ /* 0x000e220000000a00 */
[----:B--2---:R-:W-:-:S07]  /*0090*/  IMAD.WIDE R2, R0, 0x4, R2 ;  /* 0x0000000400027825 */ /* 0x004fce00078e0202 */
[----:B------:R-:W2:Y:S01]  /*00a0*/  LDC.64 R4, c[0x0][0x388] ;  /* 0x0000e200ff047b82 */ /* 0x000ea20000000a00 */
[----:B-1----:R-:W4:Y:S07]  /*00b0*/  LDG.E R13, desc[UR4][R2.64+0x4] ;  /* 0x00000404020d7981 */ /* 0x002f2e000c1e1900 */
[----:B------:R-:W1:Y:S01]  /*00c0*/  LDC.64 R10, c[0x0][0x3a0] ;  /* 0x0000e800ff0a7b82 */ /* 0x000e620000000a00 */
[C---:B--2---:R-:W-:Y:S01]  /*00d0*/  IMAD.WIDE R4, R0.reuse, 0x4, R4 ;  /* 0x0000000400047825 */ /* 0x044fe200078e0204 */
[----:B----4-:R1:W-:Y:S04]  /*00e0*/  STG.E desc[UR4][R2.64], R13 ;  /* 0x0000000d02007986 */ /* 0x0103e8000c101904 */
[----:B------:R-:W2:Y:S01]  /*00f0*/  LDG.E R15, desc[UR4][R4.64+0x4] ;  /* 0x00000404040f7981 */ /* 0x000ea2000c1e1900 */
[----:B---3--:R-:W-:-:S03]  /*0100*/  IMAD.WIDE R6, R0, 0x4, R6 ;  /* 0x0000000400067825 */ /* 0x008fc600078e0206 */
[----:B--2---:R2:W-:Y:S04]  /*0110*/  STG.E desc[UR4][R4.64], R15 ;  /* 0x0000000f04007986 */ /* 0x0045e8000c101904 */
[----:B------:R-:W3:Y:S01]  /*0120*/  LDG.E R17, desc[UR4][R6.64+0x4] ;  /* 0x0000040406117981 */ /* 0x000ee2000c1e1900 */
[----:B0-----:R-:W-:-:S03]  /*0130*/  IMAD.WIDE R8, R0, 0x4, R8 ;  /* 0x0000000400087825 */ /* 0x001fc600078e0208 */
[----:B---3--:R0:W-:Y:S04]  /*0140*/  STG.E desc[UR4][R6.64], R17 ;  /* 0x0000001106007986 */ /* 0x0081e8000c101904 */
[----:B------:R-:W3:Y:S01]  /*0150*/  LDG.E R19, desc[UR4][R8.64+0x4] ;  /* 0x0000040408137981 */ /* 0x000ee2000c1e1900 */
[C---:B-1----:R-:W-:Y:S02]  /*0160*/  IMAD.WIDE R2, R0.reuse, 0x4, R10 ;  /* 0x0000000400027825 */ /* 0x042fe400078e020a */
[----:B------:R-:W2:Y:S01]  /*0170*/  LDC.64 R10, c[0x0][0x3a8] ;  /* 0x0000ea00ff0a7b82 */ /* 0x000ea20000000a00 */
[----:B---3--:R1:W-:Y:S04]  /*0180*/  STG.E desc[UR4][R8.64], R19 ;  /* 0x0000001308007986 */ /* 0x0083e8000c101904 */
[----:B------:R-:W3:Y:S01]  /*0190*/  LDG.E R13, desc[UR4][R2.64+0x4] ;  /* 0x00000404020d7981 */ /* 0x000ee2000c1e1900 */
[----:B--2---:R-:W-:-:S02]  /*01a0*/  IMAD.WIDE R4, R0, 0x4, R10 ;  /* 0x0000000400047825 */ /* 0x004fc400078e020a */
[----:B------:R-:W0:Y:S01]  /*01b0*/  LDC.64 R10, c[0x0][0x3b0] ;  /* 0x0000ec00ff0a7b82 */ /* 0x000e220000000a00 */
[----:B---3--:R2:W-:Y:S04]  /*01c0*/  STG.E desc[UR4][R2.64], R13 ;  /* 0x0000000d02007986 */ /* 0x0085e8000c101904 */
[----:B------:R-:W3:Y:S01]  /*01d0*/  LDG.E R15, desc[UR4][R4.64+0x4] ;  /* 0x00000404040f7981 */ /* 0x000ee2000c1e1900 */
[C---:B0-----:R-:W-:Y:S02]  /*01e0*/  IMAD.WIDE R6, R0.reuse, 0x4, R10 ;  /* 0x0000000400067825 */ /* 0x041fe400078e020a */
[----:B------:R-:W1:Y:S01]  /*01f0*/  LDC.64 R10, c[0x0][0x3b8] ;  /* 0x0000ee00ff0a7b82 */ /* 0x000e620000000a00 */
[----:B---3--:R0:W-:Y:S04]  /*0200*/  STG.E desc[UR4][R4.64], R15 ;  /* 0x0000000f04007986 */ /* 0x0081e8000c101904 */
[----:B------:R-:W3:Y:S01]  /*0210*/  LDG.E R17, desc[UR4][R6.64+0x4] ;  /* 0x0000040406117981 */ /* 0x000ee2000c1e1900 */
[----:B-1----:R-:W-:-:S02]  /*0220*/  IMAD.WIDE R8, R0, 0x4, R10 ;  /* 0x0000000400087825 */ /* 0x002fc400078e020a */
[----:B------:R-:W2:Y:S01]  /*0230*/  LDC.64 R10, c[0x0][0x3c0] ;  /* 0x0000f000ff0a7b82 */ /* 0x000ea20000000a00 */
[----:B---3--:R1:W-:Y:S04]  /*0240*/  STG.E desc[UR4][R6.64], R17 ;  /* 0x0000001106007986 */ /* 0x0083e8000c101904 */
[----:B------:R-:W3:Y:S01]  /*0250*/  LDG.E R19, desc[UR4][R8.64+0x4] ;  /* 0x0000040408137981 */ /* 0x000ee2000c1e1900 */
[C---:B--2---:R-:W-:Y:S02]  /*0260*/  IMAD.WIDE R2, R0.reuse, 0x4, R10 ;  /* 0x0000000400027825 */ /* 0x044fe400078e020a */
[----:B------:R-:W0:Y:S01]  /*0270*/  LDC.64 R10, c[0x0][0x3c8] ;  /* 0x0000f200ff0a7b82 */ /* 0x000e220000000a00 */
[----:B---3--:R2:W-:Y:S04]  /*0280*/  STG.E desc[UR4][R8.64], R19 ;  /* 0x0000001308007986 */ /* 0x0085e8000c101904 */
[----:B------:R-:W3:Y:S01]  /*0290*/  LDG.E R13, desc[UR4][R2.64+0x4] ;  /* 0x00000404020d7981 */ /* 0x000ee2000c1e1900 */
[----:B0-----:R-:W-:-:S02]  /*02a0*/  IMAD.WIDE R4, R0, 0x4, R10 ;  /* 0x0000000400047825 */ /* 0x001fc400078e020a */
[----:B------:R-:W1:Y:S01]  /*02b0*/  LDC.64 R10, c[0x0][0x3d0] ;  /* 0x0000f400ff0a7b82 */ /* 0x000e620000000a00 */
        /* <DEDUP_REMOVED lines=80> */
[----:B---3--:R-:W-:Y:S04]  /*07c0*/  STG.E desc[UR4][R2.64], R13 ;  /* 0x0000000d02007986 */ /* 0x008fe8000c101904 */
[----:B------:R-:W2:Y:S01]  /*07d0*/  LDG.E R15, desc[UR4][R4.64+0x4] ;  /* 0x00000404040f7981 */ /* 0x000ea2000c1e1900 */
[C---:B0-----:R-:W-:Y:S02]  /*07e0*/  IMAD.WIDE R6, R0.reuse, 0x4, R10 ;  /* 0x0000000400067825 */ /* 0x041fe400078e020a */
[----:B------:R-:W1:Y:S01]  /*07f0*/  LDC.64 R10, c[0x0][0x478] ;  /* 0x00011e00ff0a7b82 */ /* 0x000e620000000a00 */
[----:B--2---:R-:W-:Y:S04]  /*0800*/  STG.E desc[UR4][R4.64], R15 ;  /* 0x0000000f04007986 */ /* 0x004fe8000c101904 */
[----:B------:R-:W2:Y:S01]  /*0810*/  LDG.E R17, desc[UR4][R6.64+0x4] ;  /* 0x0000040406117981 */ /* 0x000ea2000c1e1900 */
[----:B-1----:R-:W-:-:S03]  /*0820*/  IMAD.WIDE R8, R0, 0x4, R10 ;  /* 0x0000000400087825 */ /* 0x002fc600078e020a */
[----:B--2---:R-:W-:Y:S04]  /*0830*/  STG.E desc[UR4][R6.64], R17 ;  /* 0x0000001106007986 */ /* 0x004fe8000c101904 */
[----:B------:R-:W2:Y:S04]  /*0840*/  LDG.E R11, desc[UR4][R8.64+0x4] ;  /* 0x00000404080b7981 */ /* 0x000ea8000c1e1900 */
[----:B--2---:R-:W-:Y:S01]  /*0850*/  STG.E desc[UR4][R8.64], R11 ;  /* 0x0000000b08007986 */ /* 0x004fe2000c101904 */
[----:B------:R-:W-:Y:S05]  /*0860*/  EXIT ;  /* 0x000000000000794d */ /* 0x000fea0003800000 */
.L_x_0:
[----:B------:R-:W-:-:S00]  /*0870*/  BRA `(.L_x_0) ;  /* 0xfffffffc00fc7947 */ /* 0x000fc0000383ffff */
[----:B------:R-:W-:-:S00]  /*0880*/  NOP ;  /* 0x0000000000007918 */ /* 0x000fc00000000000 */
[----:B------:R-:W-:-:S00]  /*0890*/  NOP ;  /* 0x0000000000007918 */ /* 0x000fc00000000000 */
[----:B------:R-:W-:-:S00]  /*08a0*/  NOP ;  /* 0x0000000000007918 */ /* 0x000fc00000000000 */
[----:B------:R-:W-:-:S00]  /*08b0*/  NOP ;  /* 0x0000000000007918 */ /* 0x000fc00000000000 */
[----:B------:R-:W-:-:S00]  /*08c0*/  NOP ;  /* 0x0000000000007918 */ /* 0x000fc00000000000 */
[----:B------:R-:W-:-:S00]  /*08d0*/  NOP ;  /* 0x0000000000007918 */ /* 0x000fc00000000000 */
[----:B------:R-:W-:-:S00]  /*08e0*/  NOP ;  /* 0x0000000000007918 */ /* 0x000fc00000000000 */
[----:B------:R-:W-:-:S00]  /*08f0*/  NOP ;  /* 0x0000000000007918 */ /* 0x000fc00000000000 */
.L_x_1:


//--------------------- .nv.shared.reserved.0     --------------------------
	.section	.nv.shared.reserved.0,"aw",@nobits
	.weak		__nv_reservedSMEM_offset_0_alias
	.size		__nv_reservedSMEM_offset_0_alias, 0, 64
	.other		__nv_reservedSMEM_offset_0_alias,@"STO_CUDA_RESERVED_SHARED STV_DEFAULT"
__nv_reservedSMEM_offset_0_alias:
	.zero		0
	.zero		64


//--------------------- .nv.constant0._Z4racePiS_S_S_S_S_S_S_S_S_S_S_S_S_S_S_S_S_S_S_S_S_S_S_S_S_S_S_S_S_S_S_ --------------------------
	.section	.nv.constant0._Z4racePiS_S_S_S_S_S_S_S_S_S_S_S_S_S_S_S_S_S_S_S_S_S_S_S_S_S_S_S_S_S_S_,"a",@progbits
	.sectionflags	@""
	.align	4
.nv.constant0._Z4racePiS_S_S_S_S_S_S_S_S_S_S_S_S_S_S_S_S_S_S_S_S_S_S_S_S_S_S_S_S_S_S_:
	.zero		1152


//--------------------- SYMBOLS --------------------------

	.type		.nv.reservedSmem.offset0,@object
	.size		.nv.reservedSmem.offset0,0x4
